//
// Generated by NVIDIA NVVM Compiler
//
// Compiler Build ID: CL-36424714
// Cuda compilation tools, release 13.0, V13.0.88
// Based on NVVM 20.0.0
//

.version 9.0
.target sm_100
.address_size 64

	// .globl	_Z23applyHighPassFilterCUDAPhS_ii
.const .align 4 .b8 filter_CUDA[36] = {255, 255, 255, 255, 255, 255, 255, 255, 255, 255, 255, 255, 255, 255, 255, 255, 9, 0, 0, 0, 255, 255, 255, 255, 255, 255, 255, 255, 255, 255, 255, 255, 255, 255, 255, 255};

.visible .entry _Z23applyHighPassFilterCUDAPhS_ii(
	.param .u64 .ptr .align 1 _Z23applyHighPassFilterCUDAPhS_ii_param_0,
	.param .u64 .ptr .align 1 _Z23applyHighPassFilterCUDAPhS_ii_param_1,
	.param .u32 _Z23applyHighPassFilterCUDAPhS_ii_param_2,
	.param .u32 _Z23applyHighPassFilterCUDAPhS_ii_param_3
)
{
	.reg .pred 	%p<8>;
	.reg .b32 	%r<97>;
	.reg .b64 	%rd<13>;

	ld.param.u64 	%rd1, [_Z23applyHighPassFilterCUDAPhS_ii_param_0];
	ld.param.u64 	%rd2, [_Z23applyHighPassFilterCUDAPhS_ii_param_1];
	ld.param.u32 	%r4, [_Z23applyHighPassFilterCUDAPhS_ii_param_2];
	ld.param.u32 	%r5, [_Z23applyHighPassFilterCUDAPhS_ii_param_3];
	mov.u32 	%r7, %ctaid.x;
	mov.u32 	%r8, %ntid.x;
	mov.u32 	%r9, %tid.x;
	mad.lo.s32 	%r10, %r7, %r8, %r9;
	mov.u32 	%r11, %ctaid.y;
	mov.u32 	%r12, %ntid.y;
	mov.u32 	%r13, %tid.y;
	mad.lo.s32 	%r14, %r11, %r12, %r13;
	setp.lt.s32 	%p1, %r10, 1;
	add.s32 	%r15, %r4, -1;
	setp.ge.s32 	%p2, %r10, %r15;
	or.pred  	%p3, %p1, %p2;
	setp.eq.s32 	%p4, %r14, 0;
	or.pred  	%p5, %p4, %p3;
	add.s32 	%r16, %r5, -1;
	setp.ge.s32 	%p6, %r14, %r16;
	or.pred  	%p7, %p5, %p6;
	@%p7 bra 	$L__BB0_2;
	cvta.to.global.u64 	%rd3, %rd2;
	cvta.to.global.u64 	%rd4, %rd1;
	mul.lo.s32 	%r17, %r4, %r14;
	add.s32 	%r18, %r17, %r10;
	mul.lo.s32 	%r19, %r18, 3;
	add.s32 	%r20, %r17, %r4;
	add.s32 	%r21, %r18, %r4;
	mad.lo.s32 	%r22, %r21, 3, -3;
	shl.b32 	%r23, %r4, 1;
	sub.s32 	%r24, %r20, %r23;
	add.s32 	%r25, %r24, %r10;
	mad.lo.s32 	%r26, %r25, 3, -3;
	cvt.s64.s32 	%rd5, %r26;
	add.s64 	%rd6, %rd4, %rd5;
	ld.global.u8 	%r27, [%rd6];
	ld.const.u32 	%r28, [filter_CUDA];
	mul.lo.s32 	%r29, %r28, %r27;
	ld.global.u8 	%r30, [%rd6+3];
	ld.const.u32 	%r31, [filter_CUDA+4];
	mad.lo.s32 	%r32, %r31, %r30, %r29;
	ld.global.u8 	%r33, [%rd6+6];
	ld.const.u32 	%r34, [filter_CUDA+8];
	mad.lo.s32 	%r35, %r34, %r33, %r32;
	mad.lo.s32 	%r36, %r4, 3, %r26;
	cvt.s64.s32 	%rd7, %r36;
	add.s64 	%rd8, %rd4, %rd7;
	ld.global.u8 	%r37, [%rd8];
	ld.const.u32 	%r38, [filter_CUDA+12];
	mad.lo.s32 	%r39, %r38, %r37, %r35;
	cvt.s64.s32 	%rd9, %r19;
	ld.global.u8 	%r40, [%rd8+3];
	ld.const.u32 	%r41, [filter_CUDA+16];
	mad.lo.s32 	%r42, %r41, %r40, %r39;
	ld.global.u8 	%r43, [%rd8+6];
	ld.const.u32 	%r44, [filter_CUDA+20];
	mad.lo.s32 	%r45, %r44, %r43, %r42;
	cvt.s64.s32 	%rd10, %r22;
	add.s64 	%rd11, %rd4, %rd10;
	ld.global.u8 	%r46, [%rd11];
	ld.const.u32 	%r47, [filter_CUDA+24];
	mad.lo.s32 	%r48, %r47, %r46, %r45;
	ld.global.u8 	%r49, [%rd11+3];
	ld.const.u32 	%r50, [filter_CUDA+28];
	mad.lo.s32 	%r51, %r50, %r49, %r48;
	ld.global.u8 	%r52, [%rd11+6];
	ld.const.u32 	%r53, [filter_CUDA+32];
	mad.lo.s32 	%r54, %r53, %r52, %r51;
	max.s32 	%r55, %r54, 0;
	min.s32 	%r56, %r55, 255;
	add.s64 	%rd12, %rd3, %rd9;
	st.global.u8 	[%rd12], %r56;
	ld.global.u8 	%r57, [%rd6+1];
	mul.lo.s32 	%r58, %r28, %r57;
	ld.global.u8 	%r59, [%rd6+4];
	mad.lo.s32 	%r60, %r31, %r59, %r58;
	ld.global.u8 	%r61, [%rd6+7];
	mad.lo.s32 	%r62, %r34, %r61, %r60;
	ld.global.u8 	%r63, [%rd8+1];
	mad.lo.s32 	%r64, %r38, %r63, %r62;
	ld.global.u8 	%r65, [%rd8+4];
	mad.lo.s32 	%r66, %r41, %r65, %r64;
	ld.global.u8 	%r67, [%rd8+7];
	mad.lo.s32 	%r68, %r44, %r67, %r66;
	ld.global.u8 	%r69, [%rd11+1];
	mad.lo.s32 	%r70, %r47, %r69, %r68;
	ld.global.u8 	%r71, [%rd11+4];
	mad.lo.s32 	%r72, %r50, %r71, %r70;
	ld.global.u8 	%r73, [%rd11+7];
	mad.lo.s32 	%r74, %r53, %r73, %r72;
	max.s32 	%r75, %r74, 0;
	min.s32 	%r76, %r75, 255;
	st.global.u8 	[%rd12+1], %r76;
	ld.global.u8 	%r77, [%rd6+2];
	mul.lo.s32 	%r78, %r28, %r77;
	ld.global.u8 	%r79, [%rd6+5];
	mad.lo.s32 	%r80, %r31, %r79, %r78;
	ld.global.u8 	%r81, [%rd6+8];
	mad.lo.s32 	%r82, %r34, %r81, %r80;
	ld.global.u8 	%r83, [%rd8+2];
	mad.lo.s32 	%r84, %r38, %r83, %r82;
	ld.global.u8 	%r85, [%rd8+5];
	mad.lo.s32 	%r86, %r41, %r85, %r84;
	ld.global.u8 	%r87, [%rd8+8];
	mad.lo.s32 	%r88, %r44, %r87, %r86;
	ld.global.u8 	%r89, [%rd11+2];
	mad.lo.s32 	%r90, %r47, %r89, %r88;
	ld.global.u8 	%r91, [%rd11+5];
	mad.lo.s32 	%r92, %r50, %r91, %r90;
	ld.global.u8 	%r93, [%rd11+8];
	mad.lo.s32 	%r94, %r53, %r93, %r92;
	max.s32 	%r95, %r94, 0;
	min.s32 	%r96, %r95, 255;
	st.global.u8 	[%rd12+2], %r96;
$L__BB0_2:
	ret;

}


// ===== COMPILED SASS (sm_100) =====

	.target	sm_100

	.elftype	@"ET_EXEC"


//--------------------- .note.nv.tkinfo           --------------------------
	.section	.note.nv.tkinfo,"",@"SHT_NOTE"
	.sectionflags	@"SHF_NOTE_NV_TKINFO"
	.tkinfo
        /*0018*/ 	.word	0x00000002
        /*0030*/ 	.string	""
        /*0030*/ 	.string	"ptxas"
        /*0030*/ 	.string	"Cuda compilation tools, release 13.0, V13.0.88"
        /*0030*/ 	.string	"Build cuda_13.0.r13.0/compiler.36424714_0"
        /*0030*/ 	.string	"-arch sm_100 -m 64 "



//--------------------- .note.nv.cuinfo           --------------------------
	.section	.note.nv.cuinfo,"",@"SHT_NOTE"
	.sectionflags	@"SHF_NOTE_NV_CUINFO"
        /*0018*/ 	.short	0x0002
        /*001a*/ 	.short	0x0064
        /*001c*/ 	.short	0x0082
	.zero		2


//--------------------- .nv.info                  --------------------------
	.section	.nv.info,"",@"SHT_CUDA_INFO"
	.align	4


	//----- nvinfo : EIATTR_REGCOUNT
	.align		4
        /*0000*/ 	.byte	0x04, 0x2f
        /*0002*/ 	.short	(.L_2 - .L_1)
	.align		4
.L_1:
        /*0004*/ 	.word	index@(_Z23applyHighPassFilterCUDAPhS_ii)
        /*0008*/ 	.word	0x0000001e


	//----- nvinfo : EIATTR_FRAME_SIZE
	.align		4
.L_2:
        /*000c*/ 	.byte	0x04, 0x11
        /*000e*/ 	.short	(.L_4 - .L_3)
	.align		4
.L_3:
        /*0010*/ 	.word	index@(_Z23applyHighPassFilterCUDAPhS_ii)
        /*0014*/ 	.word	0x00000000


	//----- nvinfo : EIATTR_MIN_STACK_SIZE
	.align		4
.L_4:
        /*0018*/ 	.byte	0x04, 0x12
        /*001a*/ 	.short	(.L_6 - .L_5)
	.align		4
.L_5:
        /*001c*/ 	.word	index@(_Z23applyHighPassFilterCUDAPhS_ii)
        /*0020*/ 	.word	0x00000000
.L_6:


//--------------------- .nv.compat                --------------------------
	.section	.nv.compat,"",@"SHT_CUDA_COMPAT_INFO"
	.align	4
        /*0000*/ 	.byte	0x02, 0x09, 0x00, 0x00, 0x02, 0x02, 0x01, 0x00, 0x02, 0x05, 0x05, 0x00, 0x03, 0x07, 0x01, 0x01
        /*0010*/ 	.byte	0x02, 0x03, 0x00, 0x00, 0x02, 0x06, 0x01, 0x00, 0x04, 0x0b, 0x08, 0x00, 0x09, 0x00, 0x00, 0x00
        /*0020*/ 	.byte	0x00, 0x00, 0x00, 0x00


//--------------------- .nv.info._Z23applyHighPassFilterCUDAPhS_ii --------------------------
	.section	.nv.info._Z23applyHighPassFilterCUDAPhS_ii,"",@"SHT_CUDA_INFO"
	.sectionflags	@""
	.align	4


	//----- nvinfo : EIATTR_CUDA_API_VERSION
	.align		4
        /*0000*/ 	.byte	0x04, 0x37
        /*0002*/ 	.short	(.L_8 - .L_7)
.L_7:
        /*0004*/ 	.word	0x00000082


	//----- nvinfo : EIATTR_KPARAM_INFO
	.align		4
.L_8:
        /*0008*/ 	.byte	0x04, 0x17
        /*000a*/ 	.short	(.L_10 - .L_9)
.L_9:
        /*000c*/ 	.word	0x00000000
        /*0010*/ 	.short	0x0003
        /*0012*/ 	.short	0x0014
        /*0014*/ 	.byte	0x00, 0xf0, 0x11, 0x00


	//----- nvinfo : EIATTR_KPARAM_INFO
	.align		4
.L_10:
        /*0018*/ 	.byte	0x04, 0x17
        /*001a*/ 	.short	(.L_12 - .L_11)
.L_11:
        /*001c*/ 	.word	0x00000000
        /*0020*/ 	.short	0x0002
        /*0022*/ 	.short	0x0010
        /*0024*/ 	.byte	0x00, 0xf0, 0x11, 0x00


	//----- nvinfo : EIATTR_KPARAM_INFO
	.align		4
.L_12:
        /*0028*/ 	.byte	0x04, 0x17
        /*002a*/ 	.short	(.L_14 - .L_13)
.L_13:
        /*002c*/ 	.word	0x00000000
        /*0030*/ 	.short	0x0001
        /*0032*/ 	.short	0x0008
        /*0034*/ 	.byte	0x00, 0xf5, 0x21, 0x00


	//----- nvinfo : EIATTR_KPARAM_INFO
	.align		4
.L_14:
        /*0038*/ 	.byte	0x04, 0x17
        /*003a*/ 	.short	(.L_16 - .L_15)
.L_15:
        /*003c*/ 	.word	0x00000000
        /*0040*/ 	.short	0x0000
        /*0042*/ 	.short	0x0000
        /*0044*/ 	.byte	0x00, 0xf5, 0x21, 0x00


	//----- nvinfo : EIATTR_SPARSE_MMA_MASK
	.align		4
.L_16:
        /*0048*/ 	.byte	0x03, 0x50
        /*004a*/ 	.short	0x0000


	//----- nvinfo : EIATTR_MAXREG_COUNT
	.align		4
        /*004c*/ 	.byte	0x03, 0x1b
        /*004e*/ 	.short	0x00ff


	//----- nvinfo : EIATTR_MERCURY_ISA_VERSION
	.align		4
        /*0050*/ 	.byte	0x03, 0x5f
        /*0052*/ 	.short	0x0101


	//----- nvinfo : EIATTR_VRC_CTA_INIT_COUNT
	.align		4
        /*0054*/ 	.byte	0x02, 0x4a
	.zero		1
	.zero		1


	//----- nvinfo : EIATTR_EXIT_INSTR_OFFSETS
	.align		4
        /*0058*/ 	.byte	0x04, 0x1c
        /*005a*/ 	.short	(.L_18 - .L_17)


	//   ....[0]....
.L_17:
        /*005c*/ 	.word	0x00000100


	//   ....[1]....
        /*0060*/ 	.word	0x00000680


	//----- nvinfo : EIATTR_CBANK_PARAM_SIZE
	.align		4
.L_18:
        /*0064*/ 	.byte	0x03, 0x19
        /*0066*/ 	.short	0x0018


	//----- nvinfo : EIATTR_PARAM_CBANK
	.align		4
        /*0068*/ 	.byte	0x04, 0x0a
        /*006a*/ 	.short	(.L_20 - .L_19)
	.align		4
.L_19:
        /*006c*/ 	.word	index@(.nv.constant0._Z23applyHighPassFilterCUDAPhS_ii)
        /*0070*/ 	.short	0x0380
        /*0072*/ 	.short	0x0018


	//----- nvinfo : EIATTR_SW_WAR
	.align		4
.L_20:
        /*0074*/ 	.byte	0x04, 0x36
        /*0076*/ 	.short	(.L_22 - .L_21)
.L_21:
        /*0078*/ 	.word	0x00000008
.L_22:


//--------------------- .nv.callgraph             --------------------------
	.section	.nv.callgraph,"",@"SHT_CUDA_CALLGRAPH"
	.align	4
	.sectionentsize	8
	.align		4
        /*0000*/ 	.word	0x00000000
	.align		4
        /*0004*/ 	.word	0xffffffff
	.align		4
        /*0008*/ 	.word	0x00000000
	.align		4
        /*000c*/ 	.word	0xfffffffe
	.align		4
        /*0010*/ 	.word	0x00000000
	.align		4
        /*0014*/ 	.word	0xfffffffd
	.align		4
        /*0018*/ 	.word	0x00000000
	.align		4
        /*001c*/ 	.word	0xfffffffc


//--------------------- .nv.constant3             --------------------------
	.section	.nv.constant3,"a",@progbits
	.align	4
.nv.constant3:
	.type		filter_CUDA,@object
	.size		filter_CUDA,(.L_0 - filter_CUDA)
filter_CUDA:
        /*0000*/ 	.byte	0xff, 0xff, 0xff, 0xff, 0xff, 0xff, 0xff, 0xff, 0xff, 0xff, 0xff, 0xff, 0xff, 0xff, 0xff, 0xff
        /*0010*/ 	.byte	0x09, 0x00, 0x00, 0x00, 0xff, 0xff, 0xff, 0xff, 0xff, 0xff, 0xff, 0xff, 0xff, 0xff, 0xff, 0xff
        /*0020*/ 	.byte	0xff, 0xff, 0xff, 0xff
.L_0:


//--------------------- .text._Z23applyHighPassFilterCUDAPhS_ii --------------------------
	.section	.text._Z23applyHighPassFilterCUDAPhS_ii,"ax",@progbits
	.align	128
        .global         _Z23applyHighPassFilterCUDAPhS_ii
        .type           _Z23applyHighPassFilterCUDAPhS_ii,@function
        .size           _Z23applyHighPassFilterCUDAPhS_ii,(.L_x_1 - _Z23applyHighPassFilterCUDAPhS_ii)
        .other          _Z23applyHighPassFilterCUDAPhS_ii,@"STO_CUDA_ENTRY STV_DEFAULT"
_Z23applyHighPassFilterCUDAPhS_ii:
.text._Z23applyHighPassFilterCUDAPhS_ii:
[----:B------:R-:W-:Y:S01]  /*0000*/  LDC R1, c[0x0][0x37c] ;  /* 0x0000df00ff017b82 */ /* 0x000fe20000000800 */
[----:B------:R-:W0:Y:S07]  /*0010*/  S2R R0, SR_TID.X ;  /* 0x0000000000007919 */ /* 0x000e2e0000002100 */
[----:B------:R-:W0:Y:S01]  /*0020*/  S2UR UR4, SR_CTAID.X ;  /* 0x00000000000479c3 */ /* 0x000e220000002500 */
[----:B------:R-:W1:Y:S07]  /*0030*/  S2R R2, SR_TID.Y ;  /* 0x0000000000027919 */ /* 0x000e6e0000002200 */
[----:B------:R-:W0:Y:S08]  /*0040*/  LDC R5, c[0x0][0x360] ;  /* 0x0000d800ff057b82 */ /* 0x000e300000000800 */
[----:B------:R-:W2:Y:S08]  /*0050*/  LDC.64 R6, c[0x0][0x390] ;  /* 0x0000e400ff067b82 */ /* 0x000eb00000000a00 */
[----:B------:R-:W1:Y:S08]  /*0060*/  S2UR UR5, SR_CTAID.Y ;  /* 0x00000000000579c3 */ /* 0x000e700000002600 */
[----:B------:R-:W1:Y:S01]  /*0070*/  LDC R9, c[0x0][0x364] ;  /* 0x0000d900ff097b82 */ /* 0x000e620000000800 */
[----:B0-----:R-:W-:Y:S01]  /*0080*/  IMAD R5, R5, UR4, R0 ;  /* 0x0000000405057c24 */ /* 0x001fe2000f8e0200 */
[----:B--2---:R-:W-:-:S04]  /*0090*/  IADD3 R0, PT, PT, R6, -0x1, RZ ;  /* 0xffffffff06007810 */ /* 0x004fc80007ffe0ff */
[----:B------:R-:W-:Y:S02]  /*00a0*/  ISETP.GE.AND P0, PT, R5, R0, PT ;  /* 0x000000000500720c */ /* 0x000fe40003f06270 */
[----:B------:R-:W-:Y:S02]  /*00b0*/  IADD3 R0, PT, PT, R7, -0x1, RZ ;  /* 0xffffffff07007810 */ /* 0x000fe40007ffe0ff */
[----:B------:R-:W-:Y:S01]  /*00c0*/  ISETP.LT.OR P0, PT, R5, 0x1, P0 ;  /* 0x000000010500780c */ /* 0x000fe20000701670 */
[----:B-1----:R-:W-:-:S05]  /*00d0*/  IMAD R9, R9, UR5, R2 ;  /* 0x0000000509097c24 */ /* 0x002fca000f8e0202 */
[----:B------:R-:W-:-:S04]  /*00e0*/  ISETP.EQ.OR P0, PT, R9, RZ, P0 ;  /* 0x000000ff0900720c */ /* 0x000fc80000702670 */
[----:B------:R-:W-:-:S13]  /*00f0*/  ISETP.GE.OR P0, PT, R9, R0, P0 ;  /* 0x000000000900720c */ /* 0x000fda0000706670 */
[----:B------:R-:W-:Y:S05]  /*0100*/  @P0 EXIT ;  /* 0x000000000000094d */ /* 0x000fea0003800000 */
[CC--:B------:R-:W-:Y:S01]  /*0110*/  IMAD R0, R9.reuse, R6.reuse, R6 ;  /* 0x0000000609007224 */ /* 0x0c0fe200078e0206 */
[----:B------:R-:W-:Y:S01]  /*0120*/  IADD3 R3, PT, PT, -R6, RZ, RZ ;  /* 0x000000ff06037210 */ /* 0x000fe20007ffe1ff */
[----:B------:R-:W0:Y:S01]  /*0130*/  LDCU.128 UR8, c[0x0][0x380] ;  /* 0x00007000ff0877ac */ /* 0x000e220008000c00 */
[----:B------:R-:W-:Y:S02]  /*0140*/  HFMA2 R15, -RZ, RZ, 0, 1.78813934326171875e-07 ;  /* 0x00000003ff0f7431 */ /* 0x000fe400000001ff */
[----:B------:R-:W-:Y:S01]  /*0150*/  IMAD R9, R9, R6, R5 ;  /* 0x0000000609097224 */ /* 0x000fe200078e0205 */
[----:B------:R-:W-:Y:S01]  /*0160*/  LEA R0, R3, R0, 0x1 ;  /* 0x0000000003007211 */ /* 0x000fe200078e08ff */
[----:B------:R-:W1:Y:S03]  /*0170*/  LDCU.64 UR4, c[0x0][0x358] ;  /* 0x00006b00ff0477ac */ /* 0x000e660008000a00 */
[----:B------:R-:W-:Y:S01]  /*0180*/  IADD3 R0, PT, PT, R5, R0, RZ ;  /* 0x0000000005007210 */ /* 0x000fe20007ffe0ff */
[----:B------:R-:W2:Y:S04]  /*0190*/  LDCU.128 UR12, c[0x3][URZ] ;  /* 0x00c00000ff0c77ac */ /* 0x000ea80008000c00 */
[----:B------:R-:W-:Y:S01]  /*01a0*/  IMAD R7, R0, R15, -0x3 ;  /* 0xfffffffd00077424 */ /* 0x000fe200078e020f */
[----:B------:R-:W3:Y:S01]  /*01b0*/  LDCU.128 UR16, c[0x3][0x10] ;  /* 0x00c00200ff1077ac */ /* 0x000ee20008000c00 */
[----:B------:R-:W4:Y:S03]  /*01c0*/  LDCU UR6, c[0x3][0x20] ;  /* 0x00c00400ff0677ac */ /* 0x000f260008000800 */
[----:B0-----:R-:W-:-:S04]  /*01d0*/  IADD3 R2, P0, PT, R7, UR8, RZ ;  /* 0x0000000807027c10 */ /* 0x001fc8000ff1e0ff */
[----:B------:R-:W-:Y:S01]  /*01e0*/  LEA.HI.X.SX32 R3, R7, UR9, 0x1, P0 ;  /* 0x0000000907037c11 */ /* 0x000fe200080f0eff */
[----:B------:R-:W-:-:S04]  /*01f0*/  IMAD R7, R6, 0x3, R7 ;  /* 0x0000000306077824 */ /* 0x000fc800078e0207 */
[----:B-1----:R-:W2:Y:S01]  /*0200*/  LDG.E.U8 R8, desc[UR4][R2.64] ;  /* 0x0000000402087981 */ /* 0x002ea2000c1e1100 */
[----:B------:R-:W-:Y:S02]  /*0210*/  IADD3 R4, P0, PT, R7, UR8, RZ ;  /* 0x0000000807047c10 */ /* 0x000fe4000ff1e0ff */
[----:B------:R-:W-:Y:S01]  /*0220*/  IADD3 R6, PT, PT, R9, R6, RZ ;  /* 0x0000000609067210 */ /* 0x000fe20007ffe0ff */
[----:B------:R-:W5:Y:S01]  /*0230*/  LDG.E.U8 R11, desc[UR4][R2.64+0x3] ;  /* 0x00000304020b7981 */ /* 0x000f62000c1e1100 */
[----:B------:R-:W-:-:S03]  /*0240*/  LEA.HI.X.SX32 R5, R7, UR9, 0x1, P0 ;  /* 0x0000000907057c11 */ /* 0x000fc600080f0eff */
[----:B------:R-:W3:Y:S01]  /*0250*/  LDG.E.U8 R13, desc[UR4][R2.64+0x6] ;  /* 0x00000604020d7981 */ /* 0x000ee2000c1e1100 */
[----:B------:R-:W-:-:S03]  /*0260*/  IMAD R0, R6, R15, -0x3 ;  /* 0xfffffffd06007424 */ /* 0x000fc600078e020f */
[----:B------:R-:W4:Y:S02]  /*0270*/  LDG.E.U8 R15, desc[UR4][R4.64] ;  /* 0x00000004040f7981 */ /* 0x000f24000c1e1100 */
[C---:B------:R-:W-:Y:S02]  /*0280*/  IADD3 R6, P0, PT, R0.reuse, UR8, RZ ;  /* 0x0000000800067c10 */ /* 0x040fe4000ff1e0ff */
[----:B------:R-:W4:Y:S02]  /*0290*/  LDG.E.U8 R17, desc[UR4][R4.64+0x3] ;  /* 0x0000030404117981 */ /* 0x000f24000c1e1100 */
[----:B------:R-:W-:Y:S02]  /*02a0*/  LEA.HI.X.SX32 R7, R0, UR9, 0x1, P0 ;  /* 0x0000000900077c11 */ /* 0x000fe400080f0eff */
[----:B------:R-:W4:Y:S04]  /*02b0*/  LDG.E.U8 R19, desc[UR4][R4.64+0x6] ;  /* 0x0000060404137981 */ /* 0x000f28000c1e1100 */
[----:B------:R-:W4:Y:S04]  /*02c0*/  LDG.E.U8 R21, desc[UR4][R6.64] ;  /* 0x0000000406157981 */ /* 0x000f28000c1e1100 */
[----:B------:R-:W4:Y:S04]  /*02d0*/  LDG.E.U8 R23, desc[UR4][R6.64+0x3] ;  /* 0x0000030406177981 */ /* 0x000f28000c1e1100 */
[----:B------:R-:W4:Y:S01]  /*02e0*/  LDG.E.U8 R25, desc[UR4][R6.64+0x6] ;  /* 0x0000060406197981 */ /* 0x000f22000c1e1100 */
[----:B------:R-:W-:Y:S01]  /*02f0*/  LEA R9, R9, R9, 0x1 ;  /* 0x0000000909097211 */ /* 0x000fe200078e08ff */
[----:B--2---:R-:W-:-:S04]  /*0300*/  IMAD R8, R8, UR12, RZ ;  /* 0x0000000c08087c24 */ /* 0x004fc8000f8e02ff */
[----:B-----5:R-:W-:-:S04]  /*0310*/  IMAD R8, R11, UR13, R8 ;  /* 0x0000000d0b087c24 */ /* 0x020fc8000f8e0208 */
[----:B---3--:R-:W-:-:S04]  /*0320*/  IMAD R8, R13, UR14, R8 ;  /* 0x0000000e0d087c24 */ /* 0x008fc8000f8e0208 */
[----:B----4-:R-:W-:-:S04]  /*0330*/  IMAD R8, R15, UR15, R8 ;  /* 0x0000000f0f087c24 */ /* 0x010fc8000f8e0208 */
[----:B------:R-:W-:-:S04]  /*0340*/  IMAD R8, R17, UR16, R8 ;  /* 0x0000001011087c24 */ /* 0x000fc8000f8e0208 */
[----:B------:R-:W-:-:S04]  /*0350*/  IMAD R8, R19, UR17, R8 ;  /* 0x0000001113087c24 */ /* 0x000fc8000f8e0208 */
[----:B------:R-:W-:-:S04]  /*0360*/  IMAD R8, R21, UR18, R8 ;  /* 0x0000001215087c24 */ /* 0x000fc8000f8e0208 */
[----:B------:R-:W-:-:S04]  /*0370*/  IMAD R8, R23, UR19, R8 ;  /* 0x0000001317087c24 */ /* 0x000fc8000f8e0208 */
[----:B------:R-:W-:Y:S01]  /*0380*/  IMAD R25, R25, UR6, R8 ;  /* 0x0000000619197c24 */ /* 0x000fe2000f8e0208 */
[----:B------:R-:W-:-:S04]  /*0390*/  IADD3 R8, P0, PT, R9, UR10, RZ ;  /* 0x0000000a09087c10 */ /* 0x000fc8000ff1e0ff */
[----:B------:R-:W-:Y:S02]  /*03a0*/  VIMNMX R25, PT, PT, RZ, R25, !PT ;  /* 0x00000019ff197248 */ /* 0x000fe40007fe0100 */
[----:B------:R-:W-:Y:S02]  /*03b0*/  LEA.HI.X.SX32 R9, R9, UR11, 0x1, P0 ;  /* 0x0000000b09097c11 */ /* 0x000fe400080f0eff */
[----:B------:R-:W-:-:S05]  /*03c0*/  VIMNMX R25, PT, PT, R25, 0xff, PT ;  /* 0x000000ff19197848 */ /* 0x000fca0003fe0100 */
[----:B------:R0:W-:Y:S04]  /*03d0*/  STG.E.U8 desc[UR4][R8.64], R25 ;  /* 0x0000001908007986 */ /* 0x0001e8000c101104 */
[----:B------:R-:W2:Y:S04]  /*03e0*/  LDG.E.U8 R0, desc[UR4][R2.64+0x1] ;  /* 0x0000010402007981 */ /* 0x000ea8000c1e1100 */
[----:B------:R-:W3:Y:S04]  /*03f0*/  LDG.E.U8 R11, desc[UR4][R2.64+0x4] ;  /* 0x00000404020b7981 */ /* 0x000ee8000c1e1100 */
[----:B------:R-:W4:Y:S04]  /*0400*/  LDG.E.U8 R13, desc[UR4][R2.64+0x7] ;  /* 0x00000704020d7981 */ /* 0x000f28000c1e1100 */
[----:B------:R-:W5:Y:S04]  /*0410*/  LDG.E.U8 R15, desc[UR4][R4.64+0x1] ;  /* 0x00000104040f7981 */ /* 0x000f68000c1e1100 */
[----:B------:R-:W5:Y:S04]  /*0420*/  LDG.E.U8 R17, desc[UR4][R4.64+0x4] ;  /* 0x0000040404117981 */ /* 0x000f68000c1e1100 */
[----:B------:R-:W5:Y:S04]  /*0430*/  LDG.E.U8 R19, desc[UR4][R4.64+0x7] ;  /* 0x0000070404137981 */ /* 0x000f68000c1e1100 */
[----:B------:R-:W5:Y:S04]  /*0440*/  LDG.E.U8 R21, desc[UR4][R6.64+0x1] ;  /* 0x0000010406157981 */ /* 0x000f68000c1e1100 */
[----:B------:R-:W5:Y:S04]  /*0450*/  LDG.E.U8 R23, desc[UR4][R6.64+0x4] ;  /* 0x0000040406177981 */ /* 0x000f68000c1e1100 */
[----:B------:R-:W5:Y:S01]  /*0460*/  LDG.E.U8 R27, desc[UR4][R6.64+0x7] ;  /* 0x00000704061b7981 */ /* 0x000f62000c1e1100 */
[----:B--2---:R-:W-:-:S04]  /*0470*/  IMAD R0, R0, UR12, RZ ;  /* 0x0000000c00007c24 */ /* 0x004fc8000f8e02ff */
[----:B---3--:R-:W-:-:S04]  /*0480*/  IMAD R0, R11, UR13, R0 ;  /* 0x0000000d0b007c24 */ /* 0x008fc8000f8e0200 */
[----:B----4-:R-:W-:-:S04]  /*0490*/  IMAD R0, R13, UR14, R0 ;  /* 0x0000000e0d007c24 */ /* 0x010fc8000f8e0200 */
[----:B-----5:R-:W-:-:S04]  /*04a0*/  IMAD R0, R15, UR15, R0 ;  /* 0x0000000f0f007c24 */ /* 0x020fc8000f8e0200 */
[----:B------:R-:W-:-:S04]  /*04b0*/  IMAD R0, R17, UR16, R0 ;  /* 0x0000001011007c24 */ /* 0x000fc8000f8e0200 */
[----:B------:R-:W-:-:S04]  /*04c0*/  IMAD R0, R19, UR17, R0 ;  /* 0x0000001113007c24 */ /* 0x000fc8000f8e0200 */
[----:B------:R-:W-:-:S04]  /*04d0*/  IMAD R0, R21, UR18, R0 ;  /* 0x0000001215007c24 */ /* 0x000fc8000f8e0200 */
[----:B------:R-:W-:-:S04]  /*04e0*/  IMAD R0, R23, UR19, R0 ;  /* 0x0000001317007c24 */ /* 0x000fc8000f8e0200 */
[----:B------:R-:W-:-:S05]  /*04f0*/  IMAD R0, R27, UR6, R0 ;  /* 0x000000061b007c24 */ /* 0x000fca000f8e0200 */
[----:B------:R-:W-:-:S04]  /*0500*/  VIMNMX R0, PT, PT, RZ, R0, !PT ;  /* 0x00000000ff007248 */ /* 0x000fc80007fe0100 */
[----:B------:R-:W-:-:S05]  /*0510*/  VIMNMX R11, PT, PT, R0, 0xff, PT ;  /* 0x000000ff000b7848 */ /* 0x000fca0003fe0100 */
[----:B------:R-:W-:Y:S04]  /*0520*/  STG.E.U8 desc[UR4][R8.64+0x1], R11 ;  /* 0x0000010b08007986 */ /* 0x000fe8000c101104 */
[----:B------:R-:W2:Y:S04]  /*0530*/  LDG.E.U8 R0, desc[UR4][R2.64+0x2] ;  /* 0x0000020402007981 */ /* 0x000ea8000c1e1100 */
[----:B------:R-:W3:Y:S04]  /*0540*/  LDG.E.U8 R13, desc[UR4][R2.64+0x5] ;  /* 0x00000504020d7981 */ /* 0x000ee8000c1e1100 */
[----:B------:R-:W4:Y:S04]  /*0550*/  LDG.E.U8 R15, desc[UR4][R2.64+0x8] ;  /* 0x00000804020f7981 */ /* 0x000f28000c1e1100 */
[----:B------:R-:W5:Y:S04]  /*0560*/  LDG.E.U8 R17, desc[UR4][R4.64+0x2] ;  /* 0x0000020404117981 */ /* 0x000f68000c1e1100 */
[----:B------:R-:W5:Y:S04]  /*0570*/  LDG.E.U8 R19, desc[UR4][R4.64+0x5] ;  /* 0x0000050404137981 */ /* 0x000f68000c1e1100 */
[----:B------:R-:W5:Y:S04]  /*0580*/  LDG.E.U8 R21, desc[UR4][R4.64+0x8] ;  /* 0x0000080404157981 */ /* 0x000f68000c1e1100 */
[----:B------:R-:W5:Y:S04]  /*0590*/  LDG.E.U8 R23, desc[UR4][R6.64+0x2] ;  /* 0x0000020406177981 */ /* 0x000f68000c1e1100 */
[----:B0-----:R-:W5:Y:S04]  /*05a0*/  LDG.E.U8 R25, desc[UR4][R6.64+0x5] ;  /* 0x0000050406197981 */ /* 0x001f68000c1e1100 */
        /* <DEDUP_REMOVED lines=12> */
[----:B------:R-:W-:Y:S01]  /*0670*/  STG.E.U8 desc[UR4][R8.64+0x2], R3 ;  /* 0x0000020308007986 */ /* 0x000fe2000c101104 */
[----:B------:R-:W-:Y:S05]  /*0680*/  EXIT ;  /* 0x000000000000794d */ /* 0x000fea0003800000 */
.L_x_0:
[----:B------:R-:W-:-:S00]  /*0690*/  BRA `(.L_x_0) ;  /* 0xfffffffc00fc7947 */ /* 0x000fc0000383ffff */
[----:B------:R-:W-:-:S00]  /*06a0*/  NOP ;  /* 0x0000000000007918 */ /* 0x000fc00000000000 */
        /* <DEDUP_REMOVED lines=13> */
.L_x_1:


//--------------------- .nv.shared.reserved.0     --------------------------
	.section	.nv.shared.reserved.0,"aw",@nobits
	.weak		__nv_reservedSMEM_offset_0_alias
	.size		__nv_reservedSMEM_offset_0_alias, 0, 64
	.other		__nv_reservedSMEM_offset_0_alias,@"STO_CUDA_RESERVED_SHARED STV_DEFAULT"
__nv_reservedSMEM_offset_0_alias:
	.zero		0
	.zero		64


//--------------------- .nv.constant0._Z23applyHighPassFilterCUDAPhS_ii --------------------------
	.section	.nv.constant0._Z23applyHighPassFilterCUDAPhS_ii,"a",@progbits
	.sectionflags	@""
	.align	4
.nv.constant0._Z23applyHighPassFilterCUDAPhS_ii:
	.zero		920


//--------------------- SYMBOLS --------------------------

	.type		.nv.reservedSmem.offset0,@object
	.size		.nv.reservedSmem.offset0,0x4
